	.headerflags	@"EF_CUDA_TEXMODE_UNIFIED EF_CUDA_64BIT_ADDRESS EF_CUDA_ACCELERATORS EF_CUDA_SM90 EF_CUDA_VIRTUAL_SM(EF_CUDA_SM90)"
	.elftype	@"ET_EXEC"


//--------------------- .nv.info                  --------------------------
	.section	.nv.info,"",@"SHT_CUDA_INFO"
	.align	4


	//----- nvinfo : EIATTR_REGCOUNT
	.align		4
        /*0000*/ 	.byte	0x04, 0x2f
        /*0002*/ 	.short	(.L_3 - .L_2)
	.align		4
.L_2:
        /*0004*/ 	.word	index@(triton_poi_fused__native_batch_norm_legit_no_training_add_relu_17)
        /*0008*/ 	.word	0x00000018


	//----- nvinfo : EIATTR_MIN_STACK_SIZE
	.align		4
.L_3:
        /*000c*/ 	.byte	0x04, 0x12
        /*000e*/ 	.short	(.L_5 - .L_4)
	.align		4
.L_4:
        /*0010*/ 	.word	index@(triton_poi_fused__native_batch_norm_legit_no_training_add_relu_17)
        /*0014*/ 	.word	0x00000000


	//----- nvinfo : EIATTR_FRAME_SIZE
	.align		4
.L_5:
        /*0018*/ 	.byte	0x04, 0x11
        /*001a*/ 	.short	(.L_7 - .L_6)
	.align		4
.L_6:
        /*001c*/ 	.word	index@(triton_poi_fused__native_batch_norm_legit_no_training_add_relu_17)
        /*0020*/ 	.word	0x00000000


	//----- nvinfo : EIATTR_MIN_STACK_SIZE
	.align		4
.L_7:
        /*0024*/ 	.byte	0x04, 0x12
        /*0026*/ 	.short	(.L_9 - .L_8)
	.align		4
.L_8:
        /*0028*/ 	.word	index@(triton_poi_fused__native_batch_norm_legit_no_training_add_relu_17)
        /*002c*/ 	.word	0x00000000
.L_9:


//--------------------- .nv.info.triton_poi_fused__native_batch_norm_legit_no_training_add_relu_17 --------------------------
	.section	.nv.info.triton_poi_fused__native_batch_norm_legit_no_training_add_relu_17,"",@"SHT_CUDA_INFO"
	.sectionflags	@""
	.align	4


	//----- nvinfo : EIATTR_CUDA_API_VERSION
	.align		4
        /*0000*/ 	.byte	0x04, 0x37
        /*0002*/ 	.short	(.L_11 - .L_10)
.L_10:
        /*0004*/ 	.word	0x0000007c


	//----- nvinfo : EIATTR_KPARAM_INFO
	.align		4
.L_11:
        /*0008*/ 	.byte	0x04, 0x17
        /*000a*/ 	.short	(.L_13 - .L_12)
.L_12:
        /*000c*/ 	.word	0x00000000
        /*0010*/ 	.short	0x0009
        /*0012*/ 	.short	0x0044
        /*0014*/ 	.byte	0x00, 0xf0, 0x11, 0x00


	//----- nvinfo : EIATTR_KPARAM_INFO
	.align		4
.L_13:
        /*0018*/ 	.byte	0x04, 0x17
        /*001a*/ 	.short	(.L_15 - .L_14)
.L_14:
        /*001c*/ 	.word	0x00000000
        /*0020*/ 	.short	0x0008
        /*0022*/ 	.short	0x0040
        /*0024*/ 	.byte	0x00, 0xf0, 0x11, 0x00


	//----- nvinfo : EIATTR_KPARAM_INFO
	.align		4
.L_15:
        /*0028*/ 	.byte	0x04, 0x17
        /*002a*/ 	.short	(.L_17 - .L_16)
.L_16:
        /*002c*/ 	.word	0x00000000
        /*0030*/ 	.short	0x0007
        /*0032*/ 	.short	0x0038
        /*0034*/ 	.byte	0x00, 0xf4, 0x21, 0x00


	//----- nvinfo : EIATTR_KPARAM_INFO
	.align		4
.L_17:
        /*0038*/ 	.byte	0x04, 0x17
        /*003a*/ 	.short	(.L_19 - .L_18)
.L_18:
        /*003c*/ 	.word	0x00000000
        /*0040*/ 	.short	0x0006
        /*0042*/ 	.short	0x0030
        /*0044*/ 	.byte	0x00, 0xf4, 0x21, 0x00


	//----- nvinfo : EIATTR_KPARAM_INFO
	.align		4
.L_19:
        /*0048*/ 	.byte	0x04, 0x17
        /*004a*/ 	.short	(.L_21 - .L_20)
.L_20:
        /*004c*/ 	.word	0x00000000
        /*0050*/ 	.short	0x0005
        /*0052*/ 	.short	0x0028
        /*0054*/ 	.byte	0x00, 0xf4, 0x21, 0x00


	//----- nvinfo : EIATTR_KPARAM_INFO
	.align		4
.L_21:
        /*0058*/ 	.byte	0x04, 0x17
        /*005a*/ 	.short	(.L_23 - .L_22)
.L_22:
        /*005c*/ 	.word	0x00000000
        /*0060*/ 	.short	0x0004
        /*0062*/ 	.short	0x0020
        /*0064*/ 	.byte	0x00, 0xf4, 0x21, 0x00


	//----- nvinfo : EIATTR_KPARAM_INFO
	.align		4
.L_23:
        /*0068*/ 	.byte	0x04, 0x17
        /*006a*/ 	.short	(.L_25 - .L_24)
.L_24:
        /*006c*/ 	.word	0x00000000
        /*0070*/ 	.short	0x0003
        /*0072*/ 	.short	0x0018
        /*0074*/ 	.byte	0x00, 0xf4, 0x21, 0x00


	//----- nvinfo : EIATTR_KPARAM_INFO
	.align		4
.L_25:
        /*0078*/ 	.byte	0x04, 0x17
        /*007a*/ 	.short	(.L_27 - .L_26)
.L_26:
        /*007c*/ 	.word	0x00000000
        /*0080*/ 	.short	0x0002
        /*0082*/ 	.short	0x0010
        /*0084*/ 	.byte	0x00, 0xf4, 0x21, 0x00


	//----- nvinfo : EIATTR_KPARAM_INFO
	.align		4
.L_27:
        /*0088*/ 	.byte	0x04, 0x17
        /*008a*/ 	.short	(.L_29 - .L_28)
.L_28:
        /*008c*/ 	.word	0x00000000
        /*0090*/ 	.short	0x0001
        /*0092*/ 	.short	0x0008
        /*0094*/ 	.byte	0x00, 0xf4, 0x21, 0x00


	//----- nvinfo : EIATTR_KPARAM_INFO
	.align		4
.L_29:
        /*0098*/ 	.byte	0x04, 0x17
        /*009a*/ 	.short	(.L_31 - .L_30)
.L_30:
        /*009c*/ 	.word	0x00000000
        /*00a0*/ 	.short	0x0000
        /*00a2*/ 	.short	0x0000
        /*00a4*/ 	.byte	0x00, 0xf4, 0x21, 0x00


	//----- nvinfo : EIATTR_SPARSE_MMA_MASK
	.align		4
.L_31:
        /*00a8*/ 	.byte	0x03, 0x50
        /*00aa*/ 	.short	0x0000


	//----- nvinfo : EIATTR_MAXREG_COUNT
	.align		4
        /*00ac*/ 	.byte	0x03, 0x1b
        /*00ae*/ 	.short	0x00ff


	//----- nvinfo : EIATTR_EXIT_INSTR_OFFSETS
	.align		4
        /*00b0*/ 	.byte	0x04, 0x1c
        /*00b2*/ 	.short	(.L_33 - .L_32)


	//   ....[0]....
.L_32:
        /*00b4*/ 	.word	0x00000610


	//   ....[1]....
        /*00b8*/ 	.word	0x00000660


	//----- nvinfo : EIATTR_REQNTID
	.align		4
.L_33:
        /*00bc*/ 	.byte	0x04, 0x10
        /*00be*/ 	.short	(.L_35 - .L_34)
.L_34:
        /*00c0*/ 	.word	0x00000080
        /*00c4*/ 	.word	0x00000001
        /*00c8*/ 	.word	0x00000001


	//----- nvinfo : EIATTR_CBANK_PARAM_SIZE
	.align		4
.L_35:
        /*00cc*/ 	.byte	0x03, 0x19
        /*00ce*/ 	.short	0x0048


	//----- nvinfo : EIATTR_PARAM_CBANK
	.align		4
        /*00d0*/ 	.byte	0x04, 0x0a
        /*00d2*/ 	.short	(.L_37 - .L_36)
	.align		4
.L_36:
        /*00d4*/ 	.word	index@(.nv.constant0.triton_poi_fused__native_batch_norm_legit_no_training_add_relu_17)
        /*00d8*/ 	.short	0x0210
        /*00da*/ 	.short	0x0048


	//----- nvinfo : EIATTR_SW_WAR
	.align		4
.L_37:
        /*00dc*/ 	.byte	0x04, 0x36
        /*00de*/ 	.short	(.L_39 - .L_38)
.L_38:
        /*00e0*/ 	.word	0x00000008
.L_39:


//--------------------- .nv.callgraph             --------------------------
	.section	.nv.callgraph,"",@"SHT_CUDA_CALLGRAPH"
	.align	4
	.sectionentsize	8
	.align		4
        /*0000*/ 	.word	0x00000000
	.align		4
        /*0004*/ 	.word	0xffffffff
	.align		4
        /*0008*/ 	.word	0x00000000
	.align		4
        /*000c*/ 	.word	0xfffffffe
	.align		4
        /*0010*/ 	.word	0x00000000
	.align		4
        /*0014*/ 	.word	0xfffffffd
	.align		4
        /*0018*/ 	.word	0x00000000
	.align		4
        /*001c*/ 	.word	0xfffffffc


//--------------------- .nv.constant4             --------------------------
	.section	.nv.constant4,"a",@progbits
	.align	8
	.align		8
.nv.constant4:
        /*0000*/ 	.dword	_$_str
	.align		8
        /*0008*/ 	.dword	_$_str_$_2


//--------------------- .text.triton_poi_fused__native_batch_norm_legit_no_training_add_relu_17 --------------------------
	.section	.text.triton_poi_fused__native_batch_norm_legit_no_training_add_relu_17,"ax",@progbits
	.sectionflags	@"SHF_BARRIERS=1"
	.align	128
        .global         triton_poi_fused__native_batch_norm_legit_no_training_add_relu_17
        .type           triton_poi_fused__native_batch_norm_legit_no_training_add_relu_17,@function
        .size           triton_poi_fused__native_batch_norm_legit_no_training_add_relu_17,(.L_x_1 - triton_poi_fused__native_batch_norm_legit_no_training_add_relu_17)
        .other          triton_poi_fused__native_batch_norm_legit_no_training_add_relu_17,@"STO_CUDA_ENTRY STV_DEFAULT"
triton_poi_fused__native_batch_norm_legit_no_training_add_relu_17:
.text.triton_poi_fused__native_batch_norm_legit_no_training_add_relu_17:
[----:B------:R-:W0:Y:S01]  /*0000*/  LDC R1, c[0x0][0x28] ;  /* 0x00000a00ff017b82 */ /* 0x000e220000000800 */
[----:B------:R-:W1:Y:S07]  /*0010*/  S2R R3, SR_CTAID.Y ;  /* 0x0000000000037919 */ /* 0x000e6e0000002600 */
[----:B------:R-:W2:Y:S01]  /*0020*/  LDC.64 R6, c[0x0][0x210] ;  /* 0x00008400ff067b82 */ /* 0x000ea20000000a00 */
[----:B------:R-:W-:Y:S01]  /*0030*/  CS2R R10, SRZ ;  /* 0x00000000000a7805 */ /* 0x000fe2000001ff00 */
[----:B------:R-:W-:Y:S01]  /*0040*/  ULDC.64 UR6, c[0x0][0x208] ;  /* 0x0000820000067ab9 */ /* 0x000fe20000000a00 */
[----:B------:R-:W3:Y:S01]  /*0050*/  S2R R2, SR_TID.X ;  /* 0x0000000000027919 */ /* 0x000ee20000002100 */
[----:B------:R-:W4:Y:S04]  /*0060*/  S2R R4, SR_CTAID.X ;  /* 0x0000000000047919 */ /* 0x000f280000002500 */
[----:B------:R-:W5:Y:S01]  /*0070*/  S2UR UR5, SR_CgaCtaId ;  /* 0x00000000000579c3 */ /* 0x000f620000008800 */
[----:B------:R-:W-:-:S07]  /*0080*/  UMOV UR4, 0x400 ;  /* 0x0000040000047882 */ /* 0x000fce0000000000 */
[----:B------:R-:W2:Y:S08]  /*0090*/  LDC.64 R16, c[0x0][0x218] ;  /* 0x00008600ff107b82 */ /* 0x000eb00000000a00 */
[----:B------:R-:W5:Y:S01]  /*00a0*/  LDC.64 R20, c[0x0][0x228] ;  /* 0x00008a00ff147b82 */ /* 0x000f620000000a00 */
[----:B-1----:R-:W-:Y:S01]  /*00b0*/  IMAD.SHL.U32 R3, R3, 0x80, RZ ;  /* 0x0000008003037824 */ /* 0x002fe200078e00ff */
[----:B---3--:R-:W-:-:S02]  /*00c0*/  SHF.L.U32 R0, R2, 0x1, RZ ;  /* 0x0000000102007819 */ /* 0x008fc400000006ff */
[----:B------:R-:W-:Y:S02]  /*00d0*/  SHF.R.U32.HI R5, RZ, 0x6, R2 ;  /* 0x00000006ff057819 */ /* 0x000fe40000011602 */
[----:B------:R-:W-:Y:S01]  /*00e0*/  LOP3.LUT R0, R3, 0x7e, R0, 0xf8, !PT ;  /* 0x0000007e03007812 */ /* 0x000fe200078ef800 */
[----:B----4-:R-:W-:Y:S01]  /*00f0*/  IMAD.SHL.U32 R4, R4, 0x2, RZ ;  /* 0x0000000204047824 */ /* 0x010fe200078e00ff */
[----:B------:R-:W-:-:S03]  /*0100*/  SGXT.U32 R5, R5, 0x1 ;  /* 0x000000010505781a */ /* 0x000fc60000000000 */
[----:B------:R-:W-:Y:S01]  /*0110*/  IMAD.HI R8, R0, 0x4ec4ec4f, RZ ;  /* 0x4ec4ec4f00087827 */ /* 0x000fe200078e02ff */
[----:B------:R-:W-:-:S04]  /*0120*/  LOP3.LUT R5, R4, R5, RZ, 0xfc, !PT ;  /* 0x0000000504057212 */ /* 0x000fc800078efcff */
[----:B------:R-:W-:Y:S02]  /*0130*/  SHF.R.U32.HI R9, RZ, 0x1f, R8 ;  /* 0x0000001fff097819 */ /* 0x000fe40000011608 */
[----:B------:R-:W-:Y:S02]  /*0140*/  ISETP.GE.AND P0, PT, R5, 0x100, PT ;  /* 0x000001000500780c */ /* 0x000fe40003f06270 */
[----:B------:R-:W-:Y:S02]  /*0150*/  LEA.HI.SX32 R9, R8, R9, 0x1d ;  /* 0x0000000908097211 */ /* 0x000fe400078feaff */
[----:B------:R-:W-:-:S03]  /*0160*/  ISETP.LT.AND P0, PT, R0, 0x68, !P0 ;  /* 0x000000680000780c */ /* 0x000fc60004701270 */
[----:B------:R-:W-:-:S04]  /*0170*/  IMAD R8, R9, -0x1a, R0 ;  /* 0xffffffe609087824 */ /* 0x000fc800078e0200 */
[----:B------:R-:W-:-:S04]  /*0180*/  IMAD R0, R5, 0x1a, R8 ;  /* 0x0000001a05007824 */ /* 0x000fc800078e0208 */
[----:B------:R-:W-:-:S04]  /*0190*/  IMAD R0, R9, 0x1a00, R0 ;  /* 0x00001a0009007824 */ /* 0x000fc800078e0200 */
[----:B--2---:R-:W-:Y:S01]  /*01a0*/  IMAD.WIDE R8, R0, 0x4, R6 ;  /* 0x0000000400087825 */ /* 0x004fe200078e0206 */
[----:B------:R-:W-:Y:S02]  /*01b0*/  LOP3.LUT R12, R3, 0x7f, R2, 0xf8, !PT ;  /* 0x0000007f030c7812 */ /* 0x000fe400078ef802 */
[----:B------:R-:W-:Y:S01]  /*01c0*/  SHF.L.U32 R13, R2, 0x3, RZ ;  /* 0x00000003020d7819 */ /* 0x000fe200000006ff */
[----:B-----5:R-:W-:Y:S01]  /*01d0*/  UPRMT UR4, UR5, 0x654, UR4 ;  /* 0x0000065405047896 */ /* 0x020fe20008000004 */
[----:B------:R1:W2:Y:S01]  /*01e0*/  @P0 LDG.E.EL.64 R10, desc[UR6][R8.64] ;  /* 0x00000006080a0981 */ /* 0x0002a2000c2e1b00 */
[----:B------:R-:W-:Y:S01]  /*01f0*/  SHF.R.U32.HI R3, RZ, 0x3, R2 ;  /* 0x00000003ff037819 */ /* 0x000fe20000011602 */
[----:B------:R-:W3:Y:S01]  /*0200*/  LDC.64 R6, c[0x0][0x220] ;  /* 0x00008800ff067b82 */ /* 0x000ee20000000a00 */
[C---:B------:R-:W-:Y:S01]  /*0210*/  IMAD.HI R5, R12.reuse, 0x4ec4ec4f, RZ ;  /* 0x4ec4ec4f0c057827 */ /* 0x040fe200078e02ff */
[----:B------:R-:W-:Y:S02]  /*0220*/  ISETP.GE.AND P1, PT, R12, 0x68, PT ;  /* 0x000000680c00780c */ /* 0x000fe40003f26270 */
[----:B------:R-:W-:-:S02]  /*0230*/  LOP3.LUT R3, R3, 0x8, RZ, 0xc0, !PT ;  /* 0x0000000803037812 */ /* 0x000fc400078ec0ff */
[----:B------:R-:W-:Y:S02]  /*0240*/  SHF.R.U32.HI R14, RZ, 0x1f, R5 ;  /* 0x0000001fff0e7819 */ /* 0x000fe40000011605 */
[----:B-1----:R-:W-:Y:S02]  /*0250*/  LOP3.LUT R8, R13, 0x3f8, RZ, 0xc0, !PT ;  /* 0x000003f80d087812 */ /* 0x002fe400078ec0ff */
[----:B------:R-:W-:Y:S02]  /*0260*/  LEA.HI.SX32 R5, R5, R14, 0x1d ;  /* 0x0000000e05057211 */ /* 0x000fe400078feaff */
[----:B------:R-:W-:Y:S02]  /*0270*/  IADD3 R3, R8, UR4, R3 ;  /* 0x0000000408037c10 */ /* 0x000fe4000fffe003 */
[----:B------:R-:W-:Y:S01]  /*0280*/  CS2R R8, SRZ ;  /* 0x0000000000087805 */ /* 0x000fe2000001ff00 */
[----:B------:R-:W-:Y:S02]  /*0290*/  IMAD R15, R5, -0x1a, R12 ;  /* 0xffffffe6050f7824 */ /* 0x000fe400078e020c */
[----:B------:R-:W1:Y:S02]  /*02a0*/  LDC.64 R12, c[0x0][0x230] ;  /* 0x00008c00ff0c7b82 */ /* 0x000e640000000a00 */
[----:B---3--:R-:W-:-:S06]  /*02b0*/  IMAD.WIDE R18, R15, 0x4, R6 ;  /* 0x000000040f127825 */ /* 0x008fcc00078e0206 */
[----:B------:R-:W3:Y:S01]  /*02c0*/  LDC.64 R6, c[0x0][0x238] ;  /* 0x00008e00ff067b82 */ /* 0x000ee20000000a00 */
[----:B0-----:R-:W-:-:S04]  /*02d0*/  IMAD.WIDE R16, R15, 0x4, R16 ;  /* 0x000000040f107825 */ /* 0x001fc800078e0210 */
[C---:B------:R-:W-:Y:S01]  /*02e0*/  IMAD R14, R15.reuse, 0x100, R4 ;  /* 0x000001000f0e7824 */ /* 0x040fe200078e0204 */
[----:B--2---:R0:W-:Y:S02]  /*02f0*/  STS.64 [R3], R10 ;  /* 0x0000000a03007388 */ /* 0x0041e40000000a00 */
[----:B------:R-:W-:Y:S06]  /*0300*/  BAR.SYNC.DEFER_BLOCKING 0x0 ;  /* 0x0000000000007b1d */ /* 0x000fec0000010000 */
[----:B------:R-:W2:Y:S01]  /*0310*/  @!P1 LDG.E.EL R8, desc[UR6][R18.64] ;  /* 0x0000000612089981 */ /* 0x000ea2000c2e1900 */
[----:B0-----:R-:W-:-:S03]  /*0320*/  IMAD.WIDE R10, R15, 0x4, R20 ;  /* 0x000000040f0a7825 */ /* 0x001fc600078e0214 */
[----:B------:R3:W4:Y:S01]  /*0330*/  @!P1 LDG.E.EL R9, desc[UR6][R16.64] ;  /* 0x0000000610099981 */ /* 0x000722000c2e1900 */
[----:B-1----:R-:W-:Y:S01]  /*0340*/  IMAD.WIDE R20, R15, 0x4, R12 ;  /* 0x000000040f147825 */ /* 0x002fe200078e020c */
[----:B------:R-:W-:-:S03]  /*0350*/  CS2R R12, SRZ ;  /* 0x00000000000c7805 */ /* 0x000fc6000001ff00 */
[----:B------:R-:W-:-:S03]  /*0360*/  IMAD R15, R5, 0x6800, R14 ;  /* 0x00006800050f7824 */ /* 0x000fc600078e020e */
[----:B------:R0:W5:Y:S04]  /*0370*/  @!P1 LDG.E.EL R12, desc[UR6][R10.64] ;  /* 0x000000060a0c9981 */ /* 0x000168000c2e1900 */
[----:B------:R-:W5:Y:S01]  /*0380*/  @!P1 LDG.E.EL R13, desc[UR6][R20.64] ;  /* 0x00000006140d9981 */ /* 0x000f62000c2e1900 */
[----:B------:R-:W-:Y:S02]  /*0390*/  ISETP.LT.AND P1, PT, R4, 0x100, !P1 ;  /* 0x000001000400780c */ /* 0x000fe40004f21270 */
[----:B------:R-:W-:-:S05]  /*03a0*/  IADD3 R15, R15, 0x1a00, RZ ;  /* 0x00001a000f0f7810 */ /* 0x000fca0007ffe0ff */
[----:B---3--:R-:W-:Y:S01]  /*03b0*/  IMAD.WIDE R16, R15, 0x4, R6 ;  /* 0x000000040f107825 */ /* 0x008fe200078e0206 */
[----:B------:R-:W-:-:S06]  /*03c0*/  CS2R R6, SRZ ;  /* 0x0000000000067805 */ /* 0x000fcc000001ff00 */
[----:B------:R-:W3:Y:S01]  /*03d0*/  @P1 LDG.E.EL.64 R6, desc[UR6][R16.64] ;  /* 0x0000000610061981 */ /* 0x000ee2000c2e1b00 */
[----:B------:R-:W-:Y:S01]  /*03e0*/  LOP3.LUT R2, R2, 0x7f, RZ, 0xc0, !PT ;  /* 0x0000007f02027812 */ /* 0x000fe200078ec0ff */
[----:B0-----:R-:W-:Y:S02]  /*03f0*/  IMAD.MOV.U32 R10, RZ, RZ, 0x3e800000 ;  /* 0x3e800000ff0a7424 */ /* 0x001fe400078e00ff */
[----:B------:R-:W-:Y:S01]  /*0400*/  IMAD R5, R5, 0x3400, R14 ;  /* 0x0000340005057824 */ /* 0x000fe200078e020e */
[----:B------:R-:W-:-:S05]  /*0410*/  LEA R2, R2, UR4, 0x2 ;  /* 0x0000000402027c11 */ /* 0x000fca000f8e10ff */
[----:B------:R-:W4:Y:S01]  /*0420*/  LDS R4, [R2] ;  /* 0x0000000002047984 */ /* 0x000f220000000800 */
[----:B--2---:R-:W-:-:S03]  /*0430*/  FADD R15, R8, 9.9999997473787516356e-06 ;  /* 0x3727c5ac080f7421 */ /* 0x004fc60000000000 */
[----:B------:R-:W0:Y:S01]  /*0440*/  LDS R8, [R2+0x208] ;  /* 0x0002080002087984 */ /* 0x000e220000000800 */
[----:B------:R-:W1:Y:S01]  /*0450*/  MUFU.SQRT R18, R15 ;  /* 0x0000000f00127308 */ /* 0x000e620000002000 */
[----:B----4-:R-:W-:Y:S01]  /*0460*/  FADD R4, R4, -R9 ;  /* 0x8000000904047221 */ /* 0x010fe20000000000 */
[C---:B-1----:R-:W-:Y:S02]  /*0470*/  FSETP.GT.AND P2, PT, R18.reuse, 8.50705917302346158658e+37, PT ;  /* 0x7e8000001200780b */ /* 0x042fe40003f44000 */
[----:B------:R-:W-:Y:S02]  /*0480*/  FSETP.GEU.AND P3, PT, R18, 1.175494350822287508e-38, PT ;  /* 0x008000001200780b */ /* 0x000fe40003f6e000 */
[----:B------:R-:W-:Y:S02]  /*0490*/  FSEL R15, R10, 1, P2 ;  /* 0x3f8000000a0f7808 */ /* 0x000fe40001000000 */
[----:B------:R-:W1:Y:S07]  /*04a0*/  LDC.64 R10, c[0x0][0x240] ;  /* 0x00009000ff0a7b82 */ /* 0x000e6e0000000a00 */
[----:B------:R-:W-:-:S02]  /*04b0*/  @P2 FMUL R18, R18, 0.25 ;  /* 0x3e80000012122820 */ /* 0x000fc40000400000 */
[----:B------:R-:W-:Y:S02]  /*04c0*/  @!P3 FMUL R15, R15, 16777216 ;  /* 0x4b8000000f0fb820 */ /* 0x000fe40000400000 */
[----:B------:R-:W-:-:S06]  /*04d0*/  @!P3 FMUL R18, R18, 16777216 ;  /* 0x4b8000001212b820 */ /* 0x000fcc0000400000 */
[----:B------:R-:W2:Y:S01]  /*04e0*/  MUFU.RCP R18, R18 ;  /* 0x0000001200127308 */ /* 0x000ea20000001000 */
[----:B0-----:R-:W-:Y:S01]  /*04f0*/  FADD R8, R8, -R9 ;  /* 0x8000000908087221 */ /* 0x001fe20000000000 */
[----:B-1----:R-:W-:-:S04]  /*0500*/  IMAD.WIDE R10, R5, 0x4, R10 ;  /* 0x00000004050a7825 */ /* 0x002fc800078e020a */
[----:B--2---:R-:W-:-:S04]  /*0510*/  FMUL R15, R18, R15 ;  /* 0x0000000f120f7220 */ /* 0x004fc80000400000 */
[-C--:B------:R-:W-:Y:S01]  /*0520*/  FMUL R4, R4, R15.reuse ;  /* 0x0000000f04047220 */ /* 0x080fe20000400000 */
[----:B------:R-:W-:-:S03]  /*0530*/  FMUL R8, R8, R15 ;  /* 0x0000000f08087220 */ /* 0x000fc60000400000 */
[-CC-:B-----5:R-:W-:Y:S01]  /*0540*/  FFMA R4, R4, R12.reuse, R13.reuse ;  /* 0x0000000c04047223 */ /* 0x1a0fe2000000000d */
[----:B------:R-:W-:-:S04]  /*0550*/  FFMA R8, R8, R12, R13 ;  /* 0x0000000c08087223 */ /* 0x000fc8000000000d */
[----:B------:R-:W-:Y:S02]  /*0560*/  FSETP.GEU.AND P2, PT, R4, RZ, PT ;  /* 0x000000ff0400720b */ /* 0x000fe40003f4e000 */
[----:B------:R-:W-:Y:S02]  /*0570*/  FSETP.GEU.AND P3, PT, R8, RZ, PT ;  /* 0x000000ff0800720b */ /* 0x000fe40003f6e000 */
[----:B------:R-:W-:Y:S02]  /*0580*/  FSEL R12, R4, RZ, P2 ;  /* 0x000000ff040c7208 */ /* 0x000fe40001000000 */
[----:B------:R-:W-:-:S03]  /*0590*/  FSEL R13, R8, RZ, P3 ;  /* 0x000000ff080d7208 */ /* 0x000fc60001800000 */
[----:B---3--:R-:W-:Y:S02]  /*05a0*/  FADD R5, R12, R6 ;  /* 0x000000060c057221 */ /* 0x008fe40000000000 */
[----:B------:R0:W-:Y:S01]  /*05b0*/  @P1 STG.E.64 desc[UR6][R10.64], R12 ;  /* 0x0000000c0a001986 */ /* 0x0001e2000c101b06 */
[----:B------:R-:W-:Y:S01]  /*05c0*/  FADD R7, R13, R7 ;  /* 0x000000070d077221 */ /* 0x000fe20000000000 */
[----:B------:R-:W-:Y:S06]  /*05d0*/  BAR.SYNC.DEFER_BLOCKING 0x0 ;  /* 0x0000000000007b1d */ /* 0x000fec0000010000 */
[----:B------:R0:W-:Y:S04]  /*05e0*/  STS [R2], R5 ;  /* 0x0000000502007388 */ /* 0x0001e80000000800 */
[----:B------:R0:W-:Y:S01]  /*05f0*/  STS [R2+0x208], R7 ;  /* 0x0002080702007388 */ /* 0x0001e20000000800 */
[----:B------:R-:W-:Y:S06]  /*0600*/  BAR.SYNC.DEFER_BLOCKING 0x0 ;  /* 0x0000000000007b1d */ /* 0x000fec0000010000 */
[----:B0-----:R-:W-:Y:S05]  /*0610*/  @!P0 EXIT ;  /* 0x000000000000894d */ /* 0x001fea0003800000 */
[----:B------:R-:W0:Y:S01]  /*0620*/  LDS.64 R2, [R3] ;  /* 0x0000000003027984 */ /* 0x000e220000000a00 */
[----:B------:R-:W1:Y:S02]  /*0630*/  LDC.64 R4, c[0x0][0x248] ;  /* 0x00009200ff047b82 */ /* 0x000e640000000a00 */
[----:B-1----:R-:W-:-:S05]  /*0640*/  IMAD.WIDE R4, R0, 0x4, R4 ;  /* 0x0000000400047825 */ /* 0x002fca00078e0204 */
[----:B0-----:R-:W-:Y:S01]  /*0650*/  STG.E.64 desc[UR6][R4.64], R2 ;  /* 0x0000000204007986 */ /* 0x001fe2000c101b06 */
[----:B------:R-:W-:Y:S05]  /*0660*/  EXIT ;  /* 0x000000000000794d */ /* 0x000fea0003800000 */
.L_x_0:
[----:B------:R-:W-:-:S00]  /*0670*/  BRA `(.L_x_0) ;  /* 0xfffffffc00fc7947 */ /* 0x000fc0000383ffff */
[----:B------:R-:W-:-:S00]  /*0680*/  NOP ;  /* 0x0000000000007918 */ /* 0x000fc00000000000 */
[----:B------:R-:W-:-:S00]  /*0690*/  NOP ;  /* 0x0000000000007918 */ /* 0x000fc00000000000 */
[----:B------:R-:W-:-:S00]  /*06a0*/  NOP ;  /* 0x0000000000007918 */ /* 0x000fc00000000000 */
[----:B------:R-:W-:-:S00]  /*06b0*/  NOP ;  /* 0x0000000000007918 */ /* 0x000fc00000000000 */
[----:B------:R-:W-:-:S00]  /*06c0*/  NOP ;  /* 0x0000000000007918 */ /* 0x000fc00000000000 */
[----:B------:R-:W-:-:S00]  /*06d0*/  NOP ;  /* 0x0000000000007918 */ /* 0x000fc00000000000 */
[----:B------:R-:W-:-:S00]  /*06e0*/  NOP ;  /* 0x0000000000007918 */ /* 0x000fc00000000000 */
[----:B------:R-:W-:-:S00]  /*06f0*/  NOP ;  /* 0x0000000000007918 */ /* 0x000fc00000000000 */
.L_x_1:


//--------------------- .nv.global.init           --------------------------
	.section	.nv.global.init,"aw",@progbits
.nv.global.init:
	.type		_$_str,@object
	.size		_$_str,(_$_str_$_2 - _$_str)
_$_str:
        /*0000*/ 	.byte	0x5f, 0x5f, 0x43, 0x55, 0x44, 0x41, 0x5f, 0x46, 0x54, 0x5a, 0x00
	.type		_$_str_$_2,@object
	.size		_$_str_$_2,(.L_1 - _$_str_$_2)
_$_str_$_2:
        /*000b*/ 	.byte	0x5f, 0x5f, 0x43, 0x55, 0x44, 0x41, 0x5f, 0x50, 0x52, 0x45, 0x43, 0x5f, 0x53, 0x51, 0x52, 0x54
        /*001b*/ 	.byte	0x00
.L_1:


//--------------------- .nv.shared.triton_poi_fused__native_batch_norm_legit_no_training_add_relu_17 --------------------------
	.section	.nv.shared.triton_poi_fused__native_batch_norm_legit_no_training_add_relu_17,"aw",@nobits
	.sectionflags	@""
	.align	16
	.zero		1024


//--------------------- .nv.constant0.triton_poi_fused__native_batch_norm_legit_no_training_add_relu_17 --------------------------
	.section	.nv.constant0.triton_poi_fused__native_batch_norm_legit_no_training_add_relu_17,"a",@progbits
	.sectionflags	@""
	.align	4
.nv.constant0.triton_poi_fused__native_batch_norm_legit_no_training_add_relu_17:
	.zero		600
